//
// Generated by NVIDIA NVVM Compiler
//
// Compiler Build ID: CL-36424714
// Cuda compilation tools, release 13.0, V13.0.88
// Based on NVVM 20.0.0
//

.version 9.0
.target sm_100
.address_size 64

	// .globl	_Z17hex_to_bin_kernelPKcPhi

.visible .entry _Z17hex_to_bin_kernelPKcPhi(
	.param .u64 .ptr .align 1 _Z17hex_to_bin_kernelPKcPhi_param_0,
	.param .u64 .ptr .align 1 _Z17hex_to_bin_kernelPKcPhi_param_1,
	.param .u32 _Z17hex_to_bin_kernelPKcPhi_param_2
)
{
	.reg .pred 	%p<8>;
	.reg .b16 	%rs<25>;
	.reg .b32 	%r<10>;
	.reg .b64 	%rd<9>;

	ld.param.u64 	%rd2, [_Z17hex_to_bin_kernelPKcPhi_param_0];
	ld.param.u64 	%rd3, [_Z17hex_to_bin_kernelPKcPhi_param_1];
	ld.param.u32 	%r2, [_Z17hex_to_bin_kernelPKcPhi_param_2];
	mov.u32 	%r3, %ntid.x;
	mov.u32 	%r4, %ctaid.x;
	mov.u32 	%r5, %tid.x;
	mad.lo.s32 	%r1, %r3, %r4, %r5;
	shr.u32 	%r6, %r2, 31;
	add.s32 	%r7, %r2, %r6;
	shr.s32 	%r8, %r7, 1;
	setp.ge.s32 	%p1, %r1, %r8;
	@%p1 bra 	$L__BB0_10;
	cvta.to.global.u64 	%rd4, %rd2;
	shl.b32 	%r9, %r1, 1;
	cvt.s64.s32 	%rd5, %r9;
	add.s64 	%rd1, %rd4, %rd5;
	ld.global.u8 	%rs1, [%rd1];
	add.s16 	%rs23, %rs1, -48;
	and.b16  	%rs11, %rs23, 255;
	setp.lt.u16 	%p2, %rs11, 10;
	@%p2 bra 	$L__BB0_5;
	add.s16 	%rs12, %rs1, -65;
	and.b16  	%rs13, %rs12, 255;
	setp.gt.u16 	%p3, %rs13, 5;
	@%p3 bra 	$L__BB0_4;
	add.s16 	%rs23, %rs1, -55;
	bra.uni 	$L__BB0_5;
$L__BB0_4:
	add.s16 	%rs14, %rs1, -97;
	and.b16  	%rs15, %rs14, 255;
	setp.lt.u16 	%p4, %rs15, 6;
	selp.b16 	%rs23, %rs14, 0, %p4;
$L__BB0_5:
	ld.global.u8 	%rs6, [%rd1+1];
	add.s16 	%rs24, %rs6, -48;
	and.b16  	%rs16, %rs24, 255;
	setp.lt.u16 	%p5, %rs16, 10;
	@%p5 bra 	$L__BB0_9;
	add.s16 	%rs17, %rs6, -65;
	and.b16  	%rs18, %rs17, 255;
	setp.gt.u16 	%p6, %rs18, 5;
	@%p6 bra 	$L__BB0_8;
	add.s16 	%rs24, %rs6, -55;
	bra.uni 	$L__BB0_9;
$L__BB0_8:
	add.s16 	%rs19, %rs6, -97;
	and.b16  	%rs20, %rs19, 255;
	setp.lt.u16 	%p7, %rs20, 6;
	selp.b16 	%rs24, %rs19, 0, %p7;
$L__BB0_9:
	shl.b16 	%rs21, %rs23, 4;
	or.b16  	%rs22, %rs24, %rs21;
	cvt.s64.s32 	%rd6, %r1;
	cvta.to.global.u64 	%rd7, %rd3;
	add.s64 	%rd8, %rd7, %rd6;
	st.global.u8 	[%rd8], %rs22;
$L__BB0_10:
	ret;

}


// ===== COMPILED SASS (sm_100) =====

	.target	sm_100

	.elftype	@"ET_EXEC"


//--------------------- .note.nv.tkinfo           --------------------------
	.section	.note.nv.tkinfo,"",@"SHT_NOTE"
	.sectionflags	@"SHF_NOTE_NV_TKINFO"
	.tkinfo
        /*0018*/ 	.word	0x00000002
        /*0030*/ 	.string	""
        /*0030*/ 	.string	"ptxas"
        /*0030*/ 	.string	"Cuda compilation tools, release 13.0, V13.0.88"
        /*0030*/ 	.string	"Build cuda_13.0.r13.0/compiler.36424714_0"
        /*0030*/ 	.string	"-arch sm_100 -m 64 "



//--------------------- .note.nv.cuinfo           --------------------------
	.section	.note.nv.cuinfo,"",@"SHT_NOTE"
	.sectionflags	@"SHF_NOTE_NV_CUINFO"
        /*0018*/ 	.short	0x0002
        /*001a*/ 	.short	0x0064
        /*001c*/ 	.short	0x0082
	.zero		2


//--------------------- .nv.info                  --------------------------
	.section	.nv.info,"",@"SHT_CUDA_INFO"
	.align	4


	//----- nvinfo : EIATTR_REGCOUNT
	.align		4
        /*0000*/ 	.byte	0x04, 0x2f
        /*0002*/ 	.short	(.L_1 - .L_0)
	.align		4
.L_0:
        /*0004*/ 	.word	index@(_Z17hex_to_bin_kernelPKcPhi)
        /*0008*/ 	.word	0x0000000c


	//----- nvinfo : EIATTR_FRAME_SIZE
	.align		4
.L_1:
        /*000c*/ 	.byte	0x04, 0x11
        /*000e*/ 	.short	(.L_3 - .L_2)
	.align		4
.L_2:
        /*0010*/ 	.word	index@(_Z17hex_to_bin_kernelPKcPhi)
        /*0014*/ 	.word	0x00000000


	//----- nvinfo : EIATTR_MIN_STACK_SIZE
	.align		4
.L_3:
        /*0018*/ 	.byte	0x04, 0x12
        /*001a*/ 	.short	(.L_5 - .L_4)
	.align		4
.L_4:
        /*001c*/ 	.word	index@(_Z17hex_to_bin_kernelPKcPhi)
        /*0020*/ 	.word	0x00000000
.L_5:


//--------------------- .nv.compat                --------------------------
	.section	.nv.compat,"",@"SHT_CUDA_COMPAT_INFO"
	.align	4
        /*0000*/ 	.byte	0x02, 0x09, 0x00, 0x00, 0x02, 0x02, 0x01, 0x00, 0x02, 0x05, 0x05, 0x00, 0x03, 0x07, 0x01, 0x01
        /*0010*/ 	.byte	0x02, 0x03, 0x00, 0x00, 0x02, 0x06, 0x01, 0x00, 0x04, 0x0b, 0x08, 0x00, 0x09, 0x00, 0x00, 0x00
        /*0020*/ 	.byte	0x00, 0x00, 0x00, 0x00


//--------------------- .nv.info._Z17hex_to_bin_kernelPKcPhi --------------------------
	.section	.nv.info._Z17hex_to_bin_kernelPKcPhi,"",@"SHT_CUDA_INFO"
	.sectionflags	@""
	.align	4


	//----- nvinfo : EIATTR_CUDA_API_VERSION
	.align		4
        /*0000*/ 	.byte	0x04, 0x37
        /*0002*/ 	.short	(.L_7 - .L_6)
.L_6:
        /*0004*/ 	.word	0x00000082


	//----- nvinfo : EIATTR_KPARAM_INFO
	.align		4
.L_7:
        /*0008*/ 	.byte	0x04, 0x17
        /*000a*/ 	.short	(.L_9 - .L_8)
.L_8:
        /*000c*/ 	.word	0x00000000
        /*0010*/ 	.short	0x0002
        /*0012*/ 	.short	0x0010
        /*0014*/ 	.byte	0x00, 0xf0, 0x11, 0x00


	//----- nvinfo : EIATTR_KPARAM_INFO
	.align		4
.L_9:
        /*0018*/ 	.byte	0x04, 0x17
        /*001a*/ 	.short	(.L_11 - .L_10)
.L_10:
        /*001c*/ 	.word	0x00000000
        /*0020*/ 	.short	0x0001
        /*0022*/ 	.short	0x0008
        /*0024*/ 	.byte	0x00, 0xf5, 0x21, 0x00


	//----- nvinfo : EIATTR_KPARAM_INFO
	.align		4
.L_11:
        /*0028*/ 	.byte	0x04, 0x17
        /*002a*/ 	.short	(.L_13 - .L_12)
.L_12:
        /*002c*/ 	.word	0x00000000
        /*0030*/ 	.short	0x0000
        /*0032*/ 	.short	0x0000
        /*0034*/ 	.byte	0x00, 0xf5, 0x21, 0x00


	//----- nvinfo : EIATTR_SPARSE_MMA_MASK
	.align		4
.L_13:
        /*0038*/ 	.byte	0x03, 0x50
        /*003a*/ 	.short	0x0000


	//----- nvinfo : EIATTR_MAXREG_COUNT
	.align		4
        /*003c*/ 	.byte	0x03, 0x1b
        /*003e*/ 	.short	0x00ff


	//----- nvinfo : EIATTR_MERCURY_ISA_VERSION
	.align		4
        /*0040*/ 	.byte	0x03, 0x5f
        /*0042*/ 	.short	0x0101


	//----- nvinfo : EIATTR_VRC_CTA_INIT_COUNT
	.align		4
        /*0044*/ 	.byte	0x02, 0x4a
	.zero		1
	.zero		1


	//----- nvinfo : EIATTR_EXIT_INSTR_OFFSETS
	.align		4
        /*0048*/ 	.byte	0x04, 0x1c
        /*004a*/ 	.short	(.L_15 - .L_14)


	//   ....[0]....
.L_14:
        /*004c*/ 	.word	0x00000090


	//   ....[1]....
        /*0050*/ 	.word	0x00000370


	//----- nvinfo : EIATTR_CRS_STACK_SIZE
	.align		4
.L_15:
        /*0054*/ 	.byte	0x04, 0x1e
        /*0056*/ 	.short	(.L_17 - .L_16)
.L_16:
        /*0058*/ 	.word	0x00000000


	//----- nvinfo : EIATTR_CBANK_PARAM_SIZE
	.align		4
.L_17:
        /*005c*/ 	.byte	0x03, 0x19
        /*005e*/ 	.short	0x0014


	//----- nvinfo : EIATTR_PARAM_CBANK
	.align		4
        /*0060*/ 	.byte	0x04, 0x0a
        /*0062*/ 	.short	(.L_19 - .L_18)
	.align		4
.L_18:
        /*0064*/ 	.word	index@(.nv.constant0._Z17hex_to_bin_kernelPKcPhi)
        /*0068*/ 	.short	0x0380
        /*006a*/ 	.short	0x0014


	//----- nvinfo : EIATTR_SW_WAR
	.align		4
.L_19:
        /*006c*/ 	.byte	0x04, 0x36
        /*006e*/ 	.short	(.L_21 - .L_20)
.L_20:
        /*0070*/ 	.word	0x00000008
.L_21:


//--------------------- .nv.callgraph             --------------------------
	.section	.nv.callgraph,"",@"SHT_CUDA_CALLGRAPH"
	.align	4
	.sectionentsize	8
	.align		4
        /*0000*/ 	.word	0x00000000
	.align		4
        /*0004*/ 	.word	0xffffffff
	.align		4
        /*0008*/ 	.word	0x00000000
	.align		4
        /*000c*/ 	.word	0xfffffffe
	.align		4
        /*0010*/ 	.word	0x00000000
	.align		4
        /*0014*/ 	.word	0xfffffffd
	.align		4
        /*0018*/ 	.word	0x00000000
	.align		4
        /*001c*/ 	.word	0xfffffffc


//--------------------- .text._Z17hex_to_bin_kernelPKcPhi --------------------------
	.section	.text._Z17hex_to_bin_kernelPKcPhi,"ax",@progbits
	.align	128
        .global         _Z17hex_to_bin_kernelPKcPhi
        .type           _Z17hex_to_bin_kernelPKcPhi,@function
        .size           _Z17hex_to_bin_kernelPKcPhi,(.L_x_5 - _Z17hex_to_bin_kernelPKcPhi)
        .other          _Z17hex_to_bin_kernelPKcPhi,@"STO_CUDA_ENTRY STV_DEFAULT"
_Z17hex_to_bin_kernelPKcPhi:
.text._Z17hex_to_bin_kernelPKcPhi:
[----:B------:R-:W-:Y:S01]  /*0000*/  LDC R1, c[0x0][0x37c] ;  /* 0x0000df00ff017b82 */ /* 0x000fe20000000800 */
[----:B------:R-:W0:Y:S01]  /*0010*/  S2R R0, SR_CTAID.X ;  /* 0x0000000000007919 */ /* 0x000e220000002500 */
[----:B------:R-:W1:Y:S01]  /*0020*/  LDCU UR4, c[0x0][0x390] ;  /* 0x00007200ff0477ac */ /* 0x000e620008000800 */
[----:B------:R-:W0:Y:S01]  /*0030*/  S2R R3, SR_TID.X ;  /* 0x0000000000037919 */ /* 0x000e220000002100 */
[----:B------:R-:W0:Y:S01]  /*0040*/  LDCU UR5, c[0x0][0x360] ;  /* 0x00006c00ff0577ac */ /* 0x000e220008000800 */
[----:B-1----:R-:W-:-:S04]  /*0050*/  ULEA.HI UR4, UR4, UR4, URZ, 0x1 ;  /* 0x0000000404047291 */ /* 0x002fc8000f8f08ff */
[----:B------:R-:W-:Y:S01]  /*0060*/  USHF.R.S32.HI UR4, URZ, 0x1, UR4 ;  /* 0x00000001ff047899 */ /* 0x000fe20008011404 */
[----:B0-----:R-:W-:-:S05]  /*0070*/  IMAD R0, R0, UR5, R3 ;  /* 0x0000000500007c24 */ /* 0x001fca000f8e0203 */
[----:B------:R-:W-:-:S13]  /*0080*/  ISETP.GE.AND P0, PT, R0, UR4, PT ;  /* 0x0000000400007c0c */ /* 0x000fda000bf06270 */
[----:B------:R-:W-:Y:S05]  /*0090*/  @P0 EXIT ;  /* 0x000000000000094d */ /* 0x000fea0003800000 */
[----:B------:R-:W0:Y:S01]  /*00a0*/  LDCU.64 UR6, c[0x0][0x380] ;  /* 0x00007000ff0677ac */ /* 0x000e220008000a00 */
[----:B------:R-:W-:Y:S01]  /*00b0*/  IMAD.SHL.U32 R3, R0, 0x2, RZ ;  /* 0x0000000200037824 */ /* 0x000fe200078e00ff */
[----:B------:R-:W1:Y:S04]  /*00c0*/  LDCU.64 UR4, c[0x0][0x358] ;  /* 0x00006b00ff0477ac */ /* 0x000e680008000a00 */
[----:B0-----:R-:W-:-:S04]  /*00d0*/  IADD3 R2, P0, PT, R3, UR6, RZ ;  /* 0x0000000603027c10 */ /* 0x001fc8000ff1e0ff */
[----:B------:R-:W-:-:S05]  /*00e0*/  LEA.HI.X.SX32 R3, R3, UR7, 0x1, P0 ;  /* 0x0000000703037c11 */ /* 0x000fca00080f0eff */
[----:B-1----:R-:W2:Y:S04]  /*00f0*/  LDG.E.U8 R4, desc[UR4][R2.64] ;  /* 0x0000000402047981 */ /* 0x002ea8000c1e1100 */
[----:B------:R-:W3:Y:S01]  /*0100*/  LDG.E.U8 R7, desc[UR4][R2.64+0x1] ;  /* 0x0000010402077981 */ /* 0x000ee2000c1e1100 */
[----:B------:R-:W-:Y:S01]  /*0110*/  BSSY.RECONVERGENT B0, `(.L_x_0) ;  /* 0x0000012000007945 */ /* 0x000fe20003800200 */
[----:B--2---:R-:W-:Y:S02]  /*0120*/  VIADD R5, R4, 0xffffffd0 ;  /* 0xffffffd004057836 */ /* 0x004fe40000000000 */
[----:B---3--:R-:W-:-:S03]  /*0130*/  VIADD R8, R7, 0xffffffd0 ;  /* 0xffffffd007087836 */ /* 0x008fc60000000000 */
[----:B------:R-:W-:-:S04]  /*0140*/  LOP3.LUT R6, R5, 0xff, RZ, 0xc0, !PT ;  /* 0x000000ff05067812 */ /* 0x000fc800078ec0ff */
[----:B------:R-:W-:Y:S02]  /*0150*/  ISETP.GE.U32.AND P1, PT, R6, 0xa, PT ;  /* 0x0000000a0600780c */ /* 0x000fe40003f26070 */
[----:B------:R-:W-:-:S04]  /*0160*/  LOP3.LUT R9, R8, 0xff, RZ, 0xc0, !PT ;  /* 0x000000ff08097812 */ /* 0x000fc800078ec0ff */
[----:B------:R-:W-:-:S07]  /*0170*/  ISETP.GE.U32.AND P0, PT, R9, 0xa, PT ;  /* 0x0000000a0900780c */ /* 0x000fce0003f06070 */
[----:B------:R-:W-:Y:S06]  /*0180*/  @!P1 BRA `(.L_x_1) ;  /* 0x0000000000289947 */ /* 0x000fec0003800000 */
[----:B------:R-:W-:-:S05]  /*0190*/  VIADD R2, R4, 0xffffffbf ;  /* 0xffffffbf04027836 */ /* 0x000fca0000000000 */
[----:B------:R-:W-:-:S04]  /*01a0*/  LOP3.LUT R2, R2, 0xff, RZ, 0xc0, !PT ;  /* 0x000000ff02027812 */ /* 0x000fc800078ec0ff */
[----:B------:R-:W-:-:S13]  /*01b0*/  ISETP.GT.U32.AND P1, PT, R2, 0x5, PT ;  /* 0x000000050200780c */ /* 0x000fda0003f24070 */
[C---:B------:R-:W-:Y:S02]  /*01c0*/  @P1 VIADD R2, R4.reuse, 0xffffff9f ;  /* 0xffffff9f04021836 */ /* 0x040fe40000000000 */
[----:B------:R-:W-:-:S03]  /*01d0*/  @!P1 VIADD R4, R4, 0xffffffc9 ;  /* 0xffffffc904049836 */ /* 0x000fc60000000000 */
[----:B------:R-:W-:Y:S02]  /*01e0*/  @P1 LOP3.LUT R3, R2, 0xff, RZ, 0xc0, !PT ;  /* 0x000000ff02031812 */ /* 0x000fe400078ec0ff */
[----:B------:R-:W-:Y:S02]  /*01f0*/  @!P1 PRMT R5, R4, 0x7610, R5 ;  /* 0x0000761004059816 */ /* 0x000fe40000000005 */
[----:B------:R-:W-:-:S04]  /*0200*/  @P1 ISETP.GE.U32.AND P2, PT, R3, 0x6, PT ;  /* 0x000000060300180c */ /* 0x000fc80003f46070 */
[----:B------:R-:W-:-:S04]  /*0210*/  @P1 SEL R2, R2, RZ, !P2 ;  /* 0x000000ff02021207 */ /* 0x000fc80005000000 */
[----:B------:R-:W-:-:S07]  /*0220*/  @P1 PRMT R5, R2, 0x7610, R5 ;  /* 0x0000761002051816 */ /* 0x000fce0000000005 */
.L_x_1:
[----:B------:R-:W-:Y:S05]  /*0230*/  BSYNC.RECONVERGENT B0 ;  /* 0x0000000000007941 */ /* 0x000fea0003800200 */
.L_x_0:
[----:B------:R-:W-:Y:S04]  /*0240*/  BSSY.RECONVERGENT B0, `(.L_x_2) ;  /* 0x000000c000007945 */ /* 0x000fe80003800200 */
[----:B------:R-:W-:Y:S05]  /*0250*/  @!P0 BRA `(.L_x_3) ;  /* 0x0000000000288947 */ /* 0x000fea0003800000 */
        /* <DEDUP_REMOVED lines=10> */
.L_x_3:
[----:B------:R-:W-:Y:S05]  /*0300*/  BSYNC.RECONVERGENT B0 ;  /* 0x0000000000007941 */ /* 0x000fea0003800200 */
.L_x_2:
[----:B------:R-:W0:Y:S01]  /*0310*/  LDCU.64 UR6, c[0x0][0x388] ;  /* 0x00007100ff0677ac */ /* 0x000e220008000a00 */
[----:B------:R-:W-:-:S05]  /*0320*/  IMAD.SHL.U32 R5, R5, 0x10, RZ ;  /* 0x0000001005057824 */ /* 0x000fca00078e00ff */
[----:B------:R-:W-:Y:S02]  /*0330*/  LOP3.LUT R5, R8, R5, RZ, 0xfc, !PT ;  /* 0x0000000508057212 */ /* 0x000fe400078efcff */
[----:B0-----:R-:W-:-:S04]  /*0340*/  IADD3 R2, P0, PT, R0, UR6, RZ ;  /* 0x0000000600027c10 */ /* 0x001fc8000ff1e0ff */
[----:B------:R-:W-:-:S05]  /*0350*/  LEA.HI.X.SX32 R3, R0, UR7, 0x1, P0 ;  /* 0x0000000700037c11 */ /* 0x000fca00080f0eff */
[----:B------:R-:W-:Y:S01]  /*0360*/  STG.E.U8 desc[UR4][R2.64], R5 ;  /* 0x0000000502007986 */ /* 0x000fe2000c101104 */
[----:B------:R-:W-:Y:S05]  /*0370*/  EXIT ;  /* 0x000000000000794d */ /* 0x000fea0003800000 */
.L_x_4:
[----:B------:R-:W-:-:S00]  /*0380*/  BRA `(.L_x_4) ;  /* 0xfffffffc00fc7947 */ /* 0x000fc0000383ffff */
[----:B------:R-:W-:-:S00]  /*0390*/  NOP ;  /* 0x0000000000007918 */ /* 0x000fc00000000000 */
        /* <DEDUP_REMOVED lines=14> */
.L_x_5:


//--------------------- .nv.shared.reserved.0     --------------------------
	.section	.nv.shared.reserved.0,"aw",@nobits
	.weak		__nv_reservedSMEM_offset_0_alias
	.size		__nv_reservedSMEM_offset_0_alias, 0, 64
	.other		__nv_reservedSMEM_offset_0_alias,@"STO_CUDA_RESERVED_SHARED STV_DEFAULT"
__nv_reservedSMEM_offset_0_alias:
	.zero		0
	.zero		64


//--------------------- .nv.constant0._Z17hex_to_bin_kernelPKcPhi --------------------------
	.section	.nv.constant0._Z17hex_to_bin_kernelPKcPhi,"a",@progbits
	.sectionflags	@""
	.align	4
.nv.constant0._Z17hex_to_bin_kernelPKcPhi:
	.zero		916


//--------------------- SYMBOLS --------------------------

	.type		.nv.reservedSmem.offset0,@object
	.size		.nv.reservedSmem.offset0,0x4
